//
// Generated by NVIDIA NVVM Compiler
//
// Compiler Build ID: CL-36424714
// Cuda compilation tools, release 13.0, V13.0.88
// Based on NVVM 20.0.0
//

.version 9.0
.target sm_100
.address_size 64

	// .globl	_Z3subPiS_S_

.visible .entry _Z3subPiS_S_(
	.param .u64 .ptr .align 1 _Z3subPiS_S__param_0,
	.param .u64 .ptr .align 1 _Z3subPiS_S__param_1,
	.param .u64 .ptr .align 1 _Z3subPiS_S__param_2
)
{
	.reg .b32 	%r<5>;
	.reg .b64 	%rd<11>;

	ld.param.u64 	%rd1, [_Z3subPiS_S__param_0];
	ld.param.u64 	%rd2, [_Z3subPiS_S__param_1];
	ld.param.u64 	%rd3, [_Z3subPiS_S__param_2];
	cvta.to.global.u64 	%rd4, %rd3;
	cvta.to.global.u64 	%rd5, %rd2;
	cvta.to.global.u64 	%rd6, %rd1;
	mov.u32 	%r1, %tid.x;
	mul.wide.u32 	%rd7, %r1, 4;
	add.s64 	%rd8, %rd6, %rd7;
	ld.global.u32 	%r2, [%rd8];
	add.s64 	%rd9, %rd5, %rd7;
	ld.global.u32 	%r3, [%rd9];
	sub.s32 	%r4, %r2, %r3;
	add.s64 	%rd10, %rd4, %rd7;
	st.global.u32 	[%rd10], %r4;
	ret;

}


// ===== COMPILED SASS (sm_100) =====

	.target	sm_100

	.elftype	@"ET_EXEC"


//--------------------- .note.nv.tkinfo           --------------------------
	.section	.note.nv.tkinfo,"",@"SHT_NOTE"
	.sectionflags	@"SHF_NOTE_NV_TKINFO"
	.tkinfo
        /*0018*/ 	.word	0x00000002
        /*0030*/ 	.string	""
        /*0030*/ 	.string	"ptxas"
        /*0030*/ 	.string	"Cuda compilation tools, release 13.0, V13.0.88"
        /*0030*/ 	.string	"Build cuda_13.0.r13.0/compiler.36424714_0"
        /*0030*/ 	.string	"-arch sm_100 -m 64 "



//--------------------- .note.nv.cuinfo           --------------------------
	.section	.note.nv.cuinfo,"",@"SHT_NOTE"
	.sectionflags	@"SHF_NOTE_NV_CUINFO"
        /*0018*/ 	.short	0x0002
        /*001a*/ 	.short	0x0064
        /*001c*/ 	.short	0x0082
	.zero		2


//--------------------- .nv.info                  --------------------------
	.section	.nv.info,"",@"SHT_CUDA_INFO"
	.align	4


	//----- nvinfo : EIATTR_REGCOUNT
	.align		4
        /*0000*/ 	.byte	0x04, 0x2f
        /*0002*/ 	.short	(.L_1 - .L_0)
	.align		4
.L_0:
        /*0004*/ 	.word	index@(_Z3subPiS_S_)
        /*0008*/ 	.word	0x0000000c


	//----- nvinfo : EIATTR_FRAME_SIZE
	.align		4
.L_1:
        /*000c*/ 	.byte	0x04, 0x11
        /*000e*/ 	.short	(.L_3 - .L_2)
	.align		4
.L_2:
        /*0010*/ 	.word	index@(_Z3subPiS_S_)
        /*0014*/ 	.word	0x00000000


	//----- nvinfo : EIATTR_MIN_STACK_SIZE
	.align		4
.L_3:
        /*0018*/ 	.byte	0x04, 0x12
        /*001a*/ 	.short	(.L_5 - .L_4)
	.align		4
.L_4:
        /*001c*/ 	.word	index@(_Z3subPiS_S_)
        /*0020*/ 	.word	0x00000000
.L_5:


//--------------------- .nv.compat                --------------------------
	.section	.nv.compat,"",@"SHT_CUDA_COMPAT_INFO"
	.align	4
        /*0000*/ 	.byte	0x02, 0x09, 0x00, 0x00, 0x02, 0x02, 0x01, 0x00, 0x02, 0x05, 0x05, 0x00, 0x03, 0x07, 0x01, 0x01
        /*0010*/ 	.byte	0x02, 0x03, 0x00, 0x00, 0x02, 0x06, 0x01, 0x00, 0x04, 0x0b, 0x08, 0x00, 0x09, 0x00, 0x00, 0x00
        /*0020*/ 	.byte	0x00, 0x00, 0x00, 0x00


//--------------------- .nv.info._Z3subPiS_S_     --------------------------
	.section	.nv.info._Z3subPiS_S_,"",@"SHT_CUDA_INFO"
	.sectionflags	@""
	.align	4


	//----- nvinfo : EIATTR_CUDA_API_VERSION
	.align		4
        /*0000*/ 	.byte	0x04, 0x37
        /*0002*/ 	.short	(.L_7 - .L_6)
.L_6:
        /*0004*/ 	.word	0x00000082


	//----- nvinfo : EIATTR_KPARAM_INFO
	.align		4
.L_7:
        /*0008*/ 	.byte	0x04, 0x17
        /*000a*/ 	.short	(.L_9 - .L_8)
.L_8:
        /*000c*/ 	.word	0x00000000
        /*0010*/ 	.short	0x0002
        /*0012*/ 	.short	0x0010
        /*0014*/ 	.byte	0x00, 0xf5, 0x21, 0x00


	//----- nvinfo : EIATTR_KPARAM_INFO
	.align		4
.L_9:
        /*0018*/ 	.byte	0x04, 0x17
        /*001a*/ 	.short	(.L_11 - .L_10)
.L_10:
        /*001c*/ 	.word	0x00000000
        /*0020*/ 	.short	0x0001
        /*0022*/ 	.short	0x0008
        /*0024*/ 	.byte	0x00, 0xf5, 0x21, 0x00


	//----- nvinfo : EIATTR_KPARAM_INFO
	.align		4
.L_11:
        /*0028*/ 	.byte	0x04, 0x17
        /*002a*/ 	.short	(.L_13 - .L_12)
.L_12:
        /*002c*/ 	.word	0x00000000
        /*0030*/ 	.short	0x0000
        /*0032*/ 	.short	0x0000
        /*0034*/ 	.byte	0x00, 0xf5, 0x21, 0x00


	//----- nvinfo : EIATTR_SPARSE_MMA_MASK
	.align		4
.L_13:
        /*0038*/ 	.byte	0x03, 0x50
        /*003a*/ 	.short	0x0000


	//----- nvinfo : EIATTR_MAXREG_COUNT
	.align		4
        /*003c*/ 	.byte	0x03, 0x1b
        /*003e*/ 	.short	0x00ff


	//----- nvinfo : EIATTR_MERCURY_ISA_VERSION
	.align		4
        /*0040*/ 	.byte	0x03, 0x5f
        /*0042*/ 	.short	0x0101


	//----- nvinfo : EIATTR_VRC_CTA_INIT_COUNT
	.align		4
        /*0044*/ 	.byte	0x02, 0x4a
	.zero		1
	.zero		1


	//----- nvinfo : EIATTR_EXIT_INSTR_OFFSETS
	.align		4
        /*0048*/ 	.byte	0x04, 0x1c
        /*004a*/ 	.short	(.L_15 - .L_14)


	//   ....[0]....
.L_14:
        /*004c*/ 	.word	0x000000d0


	//----- nvinfo : EIATTR_CBANK_PARAM_SIZE
	.align		4
.L_15:
        /*0050*/ 	.byte	0x03, 0x19
        /*0052*/ 	.short	0x0018


	//----- nvinfo : EIATTR_PARAM_CBANK
	.align		4
        /*0054*/ 	.byte	0x04, 0x0a
        /*0056*/ 	.short	(.L_17 - .L_16)
	.align		4
.L_16:
        /*0058*/ 	.word	index@(.nv.constant0._Z3subPiS_S_)
        /*005c*/ 	.short	0x0380
        /*005e*/ 	.short	0x0018


	//----- nvinfo : EIATTR_SW_WAR
	.align		4
.L_17:
        /*0060*/ 	.byte	0x04, 0x36
        /*0062*/ 	.short	(.L_19 - .L_18)
.L_18:
        /*0064*/ 	.word	0x00000008
.L_19:


//--------------------- .nv.callgraph             --------------------------
	.section	.nv.callgraph,"",@"SHT_CUDA_CALLGRAPH"
	.align	4
	.sectionentsize	8
	.align		4
        /*0000*/ 	.word	0x00000000
	.align		4
        /*0004*/ 	.word	0xffffffff
	.align		4
        /*0008*/ 	.word	0x00000000
	.align		4
        /*000c*/ 	.word	0xfffffffe
	.align		4
        /*0010*/ 	.word	0x00000000
	.align		4
        /*0014*/ 	.word	0xfffffffd
	.align		4
        /*0018*/ 	.word	0x00000000
	.align		4
        /*001c*/ 	.word	0xfffffffc


//--------------------- .text._Z3subPiS_S_        --------------------------
	.section	.text._Z3subPiS_S_,"ax",@progbits
	.align	128
        .global         _Z3subPiS_S_
        .type           _Z3subPiS_S_,@function
        .size           _Z3subPiS_S_,(.L_x_1 - _Z3subPiS_S_)
        .other          _Z3subPiS_S_,@"STO_CUDA_ENTRY STV_DEFAULT"
_Z3subPiS_S_:
.text._Z3subPiS_S_:
[----:B------:R-:W-:Y:S01]  /*0000*/  LDC R1, c[0x0][0x37c] ;  /* 0x0000df00ff017b82 */ /* 0x000fe20000000800 */
[----:B------:R-:W0:Y:S07]  /*0010*/  S2R R9, SR_TID.X ;  /* 0x0000000000097919 */ /* 0x000e2e0000002100 */
[----:B------:R-:W0:Y:S01]  /*0020*/  LDC.64 R2, c[0x0][0x380] ;  /* 0x0000e000ff027b82 */ /* 0x000e220000000a00 */
[----:B------:R-:W1:Y:S07]  /*0030*/  LDCU.64 UR4, c[0x0][0x358] ;  /* 0x00006b00ff0477ac */ /* 0x000e6e0008000a00 */
[----:B------:R-:W2:Y:S08]  /*0040*/  LDC.64 R4, c[0x0][0x388] ;  /* 0x0000e200ff047b82 */ /* 0x000eb00000000a00 */
[----:B------:R-:W3:Y:S01]  /*0050*/  LDC.64 R6, c[0x0][0x390] ;  /* 0x0000e400ff067b82 */ /* 0x000ee20000000a00 */
[----:B0-----:R-:W-:-:S04]  /*0060*/  IMAD.WIDE.U32 R2, R9, 0x4, R2 ;  /* 0x0000000409027825 */ /* 0x001fc800078e0002 */
[C---:B--2---:R-:W-:Y:S02]  /*0070*/  IMAD.WIDE.U32 R4, R9.reuse, 0x4, R4 ;  /* 0x0000000409047825 */ /* 0x044fe400078e0004 */
[----:B-1----:R-:W2:Y:S04]  /*0080*/  LDG.E R2, desc[UR4][R2.64] ;  /* 0x0000000402027981 */ /* 0x002ea8000c1e1900 */
[----:B------:R-:W2:Y:S01]  /*0090*/  LDG.E R5, desc[UR4][R4.64] ;  /* 0x0000000404057981 */ /* 0x000ea2000c1e1900 */
[----:B---3--:R-:W-:Y:S01]  /*00a0*/  IMAD.WIDE.U32 R6, R9, 0x4, R6 ;  /* 0x0000000409067825 */ /* 0x008fe200078e0006 */
[----:B--2---:R-:W-:-:S05]  /*00b0*/  IADD3 R9, PT, PT, R2, -R5, RZ ;  /* 0x8000000502097210 */ /* 0x004fca0007ffe0ff */
[----:B------:R-:W-:Y:S01]  /*00c0*/  STG.E desc[UR4][R6.64], R9 ;  /* 0x0000000906007986 */ /* 0x000fe2000c101904 */
[----:B------:R-:W-:Y:S05]  /*00d0*/  EXIT ;  /* 0x000000000000794d */ /* 0x000fea0003800000 */
.L_x_0:
[----:B------:R-:W-:-:S00]  /*00e0*/  BRA `(.L_x_0) ;  /* 0xfffffffc00fc7947 */ /* 0x000fc0000383ffff */
[----:B------:R-:W-:-:S00]  /*00f0*/  NOP ;  /* 0x0000000000007918 */ /* 0x000fc00000000000 */
        /* <DEDUP_REMOVED lines=8> */
.L_x_1:


//--------------------- .nv.shared.reserved.0     --------------------------
	.section	.nv.shared.reserved.0,"aw",@nobits
	.weak		__nv_reservedSMEM_offset_0_alias
	.size		__nv_reservedSMEM_offset_0_alias, 0, 64
	.other		__nv_reservedSMEM_offset_0_alias,@"STO_CUDA_RESERVED_SHARED STV_DEFAULT"
__nv_reservedSMEM_offset_0_alias:
	.zero		0
	.zero		64


//--------------------- .nv.constant0._Z3subPiS_S_ --------------------------
	.section	.nv.constant0._Z3subPiS_S_,"a",@progbits
	.sectionflags	@""
	.align	4
.nv.constant0._Z3subPiS_S_:
	.zero		920


//--------------------- SYMBOLS --------------------------

	.type		.nv.reservedSmem.offset0,@object
	.size		.nv.reservedSmem.offset0,0x4
